	.headerflags	@"EF_CUDA_TEXMODE_UNIFIED EF_CUDA_64BIT_ADDRESS EF_CUDA_SM86 EF_CUDA_VIRTUAL_SM(EF_CUDA_SM86)"
	.elftype	@"ET_EXEC"


//--------------------- .nv.info                  --------------------------
	.section	.nv.info,"",@"SHT_CUDA_INFO"
	.align	4


	//----- nvinfo : EIATTR_REGCOUNT
	.align		4
        /*0000*/ 	.byte	0x04, 0x2f
        /*0002*/ 	.short	(.L_1 - .L_0)
	.align		4
.L_0:
        /*0004*/ 	.word	index@(triton_red_fused_15)
        /*0008*/ 	.word	0x0000001d


	//----- nvinfo : EIATTR_FRAME_SIZE
	.align		4
.L_1:
        /*000c*/ 	.byte	0x04, 0x11
        /*000e*/ 	.short	(.L_3 - .L_2)
	.align		4
.L_2:
        /*0010*/ 	.word	index@(triton_red_fused_15)
        /*0014*/ 	.word	0x00000000


	//----- nvinfo : EIATTR_MIN_STACK_SIZE
	.align		4
.L_3:
        /*0018*/ 	.byte	0x04, 0x12
        /*001a*/ 	.short	(.L_5 - .L_4)
	.align		4
.L_4:
        /*001c*/ 	.word	index@(triton_red_fused_15)
        /*0020*/ 	.word	0x00000000
.L_5:


//--------------------- .nv.info.triton_red_fused_15 --------------------------
	.section	.nv.info.triton_red_fused_15,"",@"SHT_CUDA_INFO"
	.sectionflags	@""
	.align	4


	//----- nvinfo : EIATTR_CUDA_API_VERSION
	.align		4
        /*0000*/ 	.byte	0x04, 0x37
        /*0002*/ 	.short	(.L_7 - .L_6)
.L_6:
        /*0004*/ 	.word	0x00000080


	//----- nvinfo : EIATTR_SW2861232_WAR
	.align		4
.L_7:
        /*0008*/ 	.byte	0x01, 0x35
	.zero		2


	//----- nvinfo : EIATTR_PARAM_CBANK
	.align		4
        /*000c*/ 	.byte	0x04, 0x0a
        /*000e*/ 	.short	(.L_9 - .L_8)
	.align		4
.L_8:
        /*0010*/ 	.word	index@(.nv.constant0.triton_red_fused_15)
        /*0014*/ 	.short	0x0160
        /*0016*/ 	.short	0x0020


	//----- nvinfo : EIATTR_CBANK_PARAM_SIZE
	.align		4
.L_9:
        /*0018*/ 	.byte	0x03, 0x19
        /*001a*/ 	.short	0x0020


	//----- nvinfo : EIATTR_KPARAM_INFO
	.align		4
        /*001c*/ 	.byte	0x04, 0x17
        /*001e*/ 	.short	(.L_11 - .L_10)
.L_10:
        /*0020*/ 	.word	0x00000000
        /*0024*/ 	.short	0x0004
        /*0026*/ 	.short	0x0018
        /*0028*/ 	.byte	0x00, 0xf4, 0x21, 0x00


	//----- nvinfo : EIATTR_KPARAM_INFO
	.align		4
.L_11:
        /*002c*/ 	.byte	0x04, 0x17
        /*002e*/ 	.short	(.L_13 - .L_12)
.L_12:
        /*0030*/ 	.word	0x00000000
        /*0034*/ 	.short	0x0003
        /*0036*/ 	.short	0x0014
        /*0038*/ 	.byte	0x00, 0xf0, 0x11, 0x00


	//----- nvinfo : EIATTR_KPARAM_INFO
	.align		4
.L_13:
        /*003c*/ 	.byte	0x04, 0x17
        /*003e*/ 	.short	(.L_15 - .L_14)
.L_14:
        /*0040*/ 	.word	0x00000000
        /*0044*/ 	.short	0x0002
        /*0046*/ 	.short	0x0010
        /*0048*/ 	.byte	0x00, 0xf0, 0x11, 0x00


	//----- nvinfo : EIATTR_KPARAM_INFO
	.align		4
.L_15:
        /*004c*/ 	.byte	0x04, 0x17
        /*004e*/ 	.short	(.L_17 - .L_16)
.L_16:
        /*0050*/ 	.word	0x00000000
        /*0054*/ 	.short	0x0001
        /*0056*/ 	.short	0x0008
        /*0058*/ 	.byte	0x00, 0xf4, 0x21, 0x00


	//----- nvinfo : EIATTR_KPARAM_INFO
	.align		4
.L_17:
        /*005c*/ 	.byte	0x04, 0x17
        /*005e*/ 	.short	(.L_19 - .L_18)
.L_18:
        /*0060*/ 	.word	0x00000000
        /*0064*/ 	.short	0x0000
        /*0066*/ 	.short	0x0000
        /*0068*/ 	.byte	0x00, 0xf4, 0x21, 0x00


	//----- nvinfo : EIATTR_MAXREG_COUNT
	.align		4
.L_19:
        /*006c*/ 	.byte	0x03, 0x1b
        /*006e*/ 	.short	0x00ff


	//----- nvinfo : EIATTR_COOP_GROUP_MASK_REGIDS
	.align		4
        /*0070*/ 	.byte	0x04, 0x29
        /*0072*/ 	.short	(.L_21 - .L_20)


	//   ....[0]....
.L_20:
        /*0074*/ 	.word	0xffffffff


	//   ....[1]....
        /*0078*/ 	.word	0xffffffff


	//   ....[2]....
        /*007c*/ 	.word	0xffffffff


	//   ....[3]....
        /*0080*/ 	.word	0xffffffff


	//   ....[4]....
        /*0084*/ 	.word	0xffffffff


	//   ....[5]....
        /*0088*/ 	.word	0xffffffff


	//   ....[6]....
        /*008c*/ 	.word	0xffffffff


	//   ....[7]....
        /*0090*/ 	.word	0xffffffff


	//   ....[8]....
        /*0094*/ 	.word	0xffffffff


	//   ....[9]....
        /*0098*/ 	.word	0xffffffff


	//   ....[10]....
        /*009c*/ 	.word	0xffffffff


	//   ....[11]....
        /*00a0*/ 	.word	0xffffffff


	//   ....[12]....
        /*00a4*/ 	.word	0xffffffff


	//   ....[13]....
        /*00a8*/ 	.word	0xffffffff


	//   ....[14]....
        /*00ac*/ 	.word	0xffffffff


	//   ....[15]....
        /*00b0*/ 	.word	0xffffffff


	//   ....[16]....
        /*00b4*/ 	.word	0xffffffff


	//----- nvinfo : EIATTR_COOP_GROUP_INSTR_OFFSETS
	.align		4
.L_21:
        /*00b8*/ 	.byte	0x04, 0x28
        /*00ba*/ 	.short	(.L_23 - .L_22)


	//   ....[0]....
.L_22:
        /*00bc*/ 	.word	0x00000350


	//   ....[1]....
        /*00c0*/ 	.word	0x00000390


	//   ....[2]....
        /*00c4*/ 	.word	0x000003d0


	//   ....[3]....
        /*00c8*/ 	.word	0x00000420


	//   ....[4]....
        /*00cc*/ 	.word	0x000004f0


	//   ....[5]....
        /*00d0*/ 	.word	0x00000520


	//   ....[6]....
        /*00d4*/ 	.word	0x00000610


	//   ....[7]....
        /*00d8*/ 	.word	0x00000640


	//   ....[8]....
        /*00dc*/ 	.word	0x00000700


	//   ....[9]....
        /*00e0*/ 	.word	0x00000760


	//   ....[10]....
        /*00e4*/ 	.word	0x00000df0


	//   ....[11]....
        /*00e8*/ 	.word	0x00000e20


	//   ....[12]....
        /*00ec*/ 	.word	0x00000e50


	//   ....[13]....
        /*00f0*/ 	.word	0x00000e70


	//   ....[14]....
        /*00f4*/ 	.word	0x00000ea0


	//   ....[15]....
        /*00f8*/ 	.word	0x00000f40


	//   ....[16]....
        /*00fc*/ 	.word	0x00000f70


	//----- nvinfo : EIATTR_EXIT_INSTR_OFFSETS
	.align		4
.L_23:
        /*0100*/ 	.byte	0x04, 0x1c
        /*0102*/ 	.short	(.L_25 - .L_24)


	//   ....[0]....
.L_24:
        /*0104*/ 	.word	0x00001310


	//   ....[1]....
        /*0108*/ 	.word	0x00001340


	//----- nvinfo : EIATTR_REQNTID
	.align		4
.L_25:
        /*010c*/ 	.byte	0x04, 0x10
        /*010e*/ 	.short	(.L_27 - .L_26)
.L_26:
        /*0110*/ 	.word	0x00000080
        /*0114*/ 	.word	0x00000001
        /*0118*/ 	.word	0x00000001
.L_27:


//--------------------- .nv.callgraph             --------------------------
	.section	.nv.callgraph,"",@"SHT_CUDA_CALLGRAPH"
	.align	4
	.sectionentsize	8
	.align		4
        /*0000*/ 	.word	0x00000000
	.align		4
        /*0004*/ 	.word	0xffffffff
	.align		4
        /*0008*/ 	.word	0x00000000
	.align		4
        /*000c*/ 	.word	0xfffffffe
	.align		4
        /*0010*/ 	.word	0x00000000
	.align		4
        /*0014*/ 	.word	0xfffffffd
	.align		4
        /*0018*/ 	.word	0x00000000
	.align		4
        /*001c*/ 	.word	0xfffffffc


//--------------------- .nv.rel.action            --------------------------
	.section	.nv.rel.action,"",@"SHT_CUDA_RELOCINFO"
	.align	8
	.sectionentsize	8
        /*0000*/ 	.byte	0x73, 0x00, 0x00, 0x00, 0x00, 0x00, 0x00, 0x00, 0x00, 0x00, 0x00, 0x11, 0x25, 0x00, 0x05, 0x36


//--------------------- .nv.constant0.triton_red_fused_15 --------------------------
	.section	.nv.constant0.triton_red_fused_15,"a",@progbits
	.sectionflags	@""
	.align	4
.nv.constant0.triton_red_fused_15:
	.zero		384


//--------------------- .text.triton_red_fused_15 --------------------------
	.section	.text.triton_red_fused_15,"ax",@progbits
	.sectionflags	@"SHF_BARRIERS=1"
	.sectioninfo	@"SHI_REGISTERS=29"
	.align	128
        .global         triton_red_fused_15
        .type           triton_red_fused_15,@function
        .size           triton_red_fused_15,(.L_x_1 - triton_red_fused_15)
        .other          triton_red_fused_15,@"STO_CUDA_ENTRY STV_DEFAULT"
triton_red_fused_15:
.text.triton_red_fused_15:
[----:B------:R-:W-:Y:S02]  /*0000*/  MOV R1, c[0x0][0x28] ;  /* 0x00000a0000017a02 */ /* 0x000fe40000000f00 */
[----:B------:R-:W0:Y:S01]  /*0010*/  S2R R15, SR_TID.X ;  /* 0x00000000000f7919 */ /* 0x000e220000002100 */
[----:B------:R-:W-:Y:S01]  /*0020*/  MOV R18, 0x4 ;  /* 0x0000000400127802 */ /* 0x000fe20000000f00 */
[----:B------:R-:W-:Y:S02]  /*0030*/  CS2R R8, SRZ ;  /* 0x0000000000087805 */ /* 0x000fe4000001ff00 */
[----:B------:R-:W1:Y:S01]  /*0040*/  S2R R12, SR_CTAID.X ;  /* 0x00000000000c7919 */ /* 0x000e620000002500 */
[----:B0-----:R-:W-:-:S04]  /*0050*/  SHF.L.U32 R2, R15, 0x2, RZ ;  /* 0x000000020f027819 */ /* 0x001fc800000006ff */
[----:B------:R-:W-:Y:S01]  /*0060*/  LOP3.LUT R4, R2, 0x1fc, RZ, 0xc0, !PT ;  /* 0x000001fc02047812 */ /* 0x000fe200078ec0ff */
[----:B-1----:R-:W-:-:S03]  /*0070*/  IMAD.HI.U32 R2, R12, 0x1948b0fd, RZ ;  /* 0x1948b0fd0c027827 */ /* 0x002fc600078e00ff */
[----:B------:R-:W-:Y:S02]  /*0080*/  ISETP.GE.U32.AND P0, PT, R4, 0x144, PT ;  /* 0x000001440400780c */ /* 0x000fe40003f06070 */
[----:B------:R-:W-:Y:S02]  /*0090*/  SHF.R.U32.HI R5, RZ, 0x5, R2 ;  /* 0x00000005ff057819 */ /* 0x000fe40000011602 */
[----:B------:R-:W-:-:S03]  /*00a0*/  ISETP.LT.U32.AND P0, PT, R12, 0x2880, !P0 ;  /* 0x000028800c00780c */ /* 0x000fc60004701070 */
[----:B------:R-:W-:Y:S02]  /*00b0*/  IMAD R7, R5, -0x144, R12 ;  /* 0xfffffebc05077824 */ /* 0x000fe400078e020c */
[--C-:B------:R-:W-:Y:S02]  /*00c0*/  IMAD R12, R12, 0x144, R4.reuse ;  /* 0x000001440c0c7824 */ /* 0x100fe400078e0204 */
[----:B------:R-:W-:Y:S02]  /*00d0*/  IMAD R6, R7, 0x144, R4 ;  /* 0x0000014407067824 */ /* 0x000fe400078e0204 */
[----:B------:R-:W-:-:S04]  /*00e0*/  IMAD.WIDE R12, R12, R18, c[0x0][0x168] ;  /* 0x00005a000c0c7625 */ /* 0x000fc800078e0212 */
[----:B------:R-:W-:Y:S01]  /*00f0*/  @P0 IMAD.MOV.U32 R2, RZ, RZ, 0x0 ;  /* 0x00000000ff020424 */ /* 0x000fe200078e00ff */
[----:B------:R-:W-:Y:S01]  /*0100*/  @P0 MOV R3, 0x14f00000 ;  /* 0x14f0000000030802 */ /* 0x000fe20000000f00 */
[----:B------:R-:W-:Y:S01]  /*0110*/  @P0 IMAD.MOV.U32 R10, RZ, RZ, 0x0 ;  /* 0x00000000ff0a0424 */ /* 0x000fe200078e00ff */
[----:B------:R-:W-:Y:S01]  /*0120*/  @P0 MOV R11, 0x14f00000 ;  /* 0x14f00000000b0802 */ /* 0x000fe20000000f00 */
[----:B------:R0:W1:Y:S01]  /*0130*/  @P0 R2UR UR4, R2 ;  /* 0x00000000020403c2 */ /* 0x00006200000e0000 */
[----:B------:R-:W-:Y:S02]  /*0140*/  IMAD R17, R5, 0x19a20, R6 ;  /* 0x00019a2005117824 */ /* 0x000fe400078e0206 */
[----:B------:R-:W-:Y:S01]  /*0150*/  CS2R R4, SRZ ;  /* 0x0000000000047805 */ /* 0x000fe2000001ff00 */
[----:B------:R-:W-:-:S04]  /*0160*/  CS2R R6, SRZ ;  /* 0x0000000000067805 */ /* 0x000fc8000001ff00 */
[----:B------:R0:W1:Y:S08]  /*0170*/  @P0 R2UR UR5, R3 ;  /* 0x00000000030503c2 */ /* 0x00007000000e0000 */
[----:B------:R2:W3:Y:S01]  /*0180*/  @P0 R2UR UR6, R10 ;  /* 0x000000000a0603c2 */ /* 0x0004e200000e0000 */
[----:B0-----:R-:W-:-:S07]  /*0190*/  IMAD.WIDE R2, R17, R18, c[0x0][0x160] ;  /* 0x0000580011027625 */ /* 0x001fce00078e0212 */
[----:B------:R2:W3:Y:S02]  /*01a0*/  @P0 R2UR UR7, R11 ;  /* 0x000000000b0703c2 */ /* 0x0004e400000e0000 */
[----:B--2---:R-:W-:Y:S01]  /*01b0*/  CS2R R10, SRZ ;  /* 0x00000000000a7805 */ /* 0x004fe2000001ff00 */
[----:B-1----:R-:W2:Y:S05]  /*01c0*/  @P0 LDG.E.EL.128 R4, desc[UR4][R12.64] ;  /* 0x000000040c040981 */ /* 0x002eaa200c2e1d00 */
[----:B---3--:R-:W2:Y:S02]  /*01d0*/  @P0 LDG.E.EL.128 R8, desc[UR6][R2.64] ;  /* 0x0000000602080981 */ /* 0x008ea4200c2e1d00 */
[----:B--2---:R-:W-:Y:S01]  /*01e0*/  FADD R20, R8, R4 ;  /* 0x0000000408147221 */ /* 0x004fe20000000000 */
[----:B------:R-:W-:Y:S01]  /*01f0*/  FADD R17, R9, R5 ;  /* 0x0000000509117221 */ /* 0x000fe20000000000 */
[----:B------:R-:W-:Y:S01]  /*0200*/  FADD R10, R10, R6 ;  /* 0x000000060a0a7221 */ /* 0x000fe20000000000 */
[----:B------:R-:W-:-:S02]  /*0210*/  FADD R11, R11, R7 ;  /* 0x000000070b0b7221 */ /* 0x000fc40000000000 */
[----:B------:R-:W-:Y:S02]  /*0220*/  FSEL R8, R20, -INF , P0 ;  /* 0xff80000014087808 */ /* 0x000fe40000000000 */
[----:B------:R-:W-:Y:S02]  /*0230*/  FSEL R9, R17, -INF , P0 ;  /* 0xff80000011097808 */ /* 0x000fe40000000000 */
[C---:B------:R-:W-:Y:S02]  /*0240*/  FSETP.NAN.AND P2, PT, R8.reuse, R8, PT ;  /* 0x000000080800720b */ /* 0x040fe40003f48000 */
[CC--:B------:R-:W-:Y:S02]  /*0250*/  FSETP.GT.AND P1, PT, R8.reuse, R9.reuse, PT ;  /* 0x000000090800720b */ /* 0x0c0fe40003f24000 */
[----:B------:R-:W-:Y:S02]  /*0260*/  FSEL R21, R8, R9, P2 ;  /* 0x0000000908157208 */ /* 0x000fe40001000000 */
[----:B------:R-:W-:-:S02]  /*0270*/  FSEL R6, R10, -INF , P0 ;  /* 0xff8000000a067808 */ /* 0x000fc40000000000 */
[----:B------:R-:W-:Y:S02]  /*0280*/  FSEL R21, R8, R21, P1 ;  /* 0x0000001508157208 */ /* 0x000fe40000800000 */
[----:B------:R-:W-:Y:S02]  /*0290*/  FSEL R7, R11, -INF , P0 ;  /* 0xff8000000b077808 */ /* 0x000fe40000000000 */
[C---:B------:R-:W-:Y:S02]  /*02a0*/  FSETP.GT.AND P1, PT, R21.reuse, R6, PT ;  /* 0x000000061500720b */ /* 0x040fe40003f24000 */
[----:B------:R-:W-:Y:S02]  /*02b0*/  FSETP.NAN.AND P2, PT, R21, R21, PT ;  /* 0x000000151500720b */ /* 0x000fe40003f48000 */
[----:B------:R-:W-:Y:S02]  /*02c0*/  FSETP.NEU.AND P4, PT, R20, -INF , PT ;  /* 0xff8000001400780b */ /* 0x000fe40003f8d000 */
[----:B------:R-:W-:-:S02]  /*02d0*/  FSETP.NEU.AND P3, PT, R17, -INF , PT ;  /* 0xff8000001100780b */ /* 0x000fc40003f6d000 */
[----:B------:R-:W-:Y:S02]  /*02e0*/  P2R R23, PR, RZ, 0x10 ;  /* 0x00000010ff177803 */ /* 0x000fe40000000000 */
[----:B------:R-:W-:-:S03]  /*02f0*/  SEL R5, RZ, 0x1fffe, !P3 ;  /* 0x0001fffeff057807 */ /* 0x000fc60005800000 */
[----:B------:R-:W-:-:S04]  /*0300*/  @!P1 FSEL R21, R21, R6, P2 ;  /* 0x0000000615159208 */ /* 0x000fc80001000000 */
[C---:B------:R-:W-:Y:S02]  /*0310*/  FSETP.GT.AND P1, PT, R21.reuse, R7, PT ;  /* 0x000000071500720b */ /* 0x040fe40003f24000 */
[----:B------:R-:W-:-:S11]  /*0320*/  FSETP.NAN.AND P2, PT, R21, R21, PT ;  /* 0x000000151500720b */ /* 0x000fd60003f48000 */
[----:B------:R-:W-:-:S04]  /*0330*/  @!P1 FSEL R21, R21, R7, P2 ;  /* 0x0000000715159208 */ /* 0x000fc80001000000 */
[C---:B------:R-:W-:Y:S01]  /*0340*/  FSETP.NAN.AND P2, PT, R21.reuse, R21, PT ;  /* 0x000000151500720b */ /* 0x040fe20003f48000 */
[----:B------:R-:W0:Y:S02]  /*0350*/  SHFL.BFLY PT, R4, R21, 0x10, 0x1f ;  /* 0x0e001f0015047f89 */ /* 0x000e2400000e0000 */
[----:B0-----:R-:W-:-:S10]  /*0360*/  FSETP.GT.AND P1, PT, R21, R4, PT ;  /* 0x000000041500720b */ /* 0x001fd40003f24000 */
[----:B------:R-:W-:-:S04]  /*0370*/  @!P2 FSEL R21, R21, R4, P1 ;  /* 0x000000041515a208 */ /* 0x000fc80000800000 */
[C---:B------:R-:W-:Y:S01]  /*0380*/  FSETP.NAN.AND P2, PT, R21.reuse, R21, PT ;  /* 0x000000151500720b */ /* 0x040fe20003f48000 */
[----:B------:R-:W0:Y:S02]  /*0390*/  SHFL.BFLY PT, R4, R21, 0x8, 0x1f ;  /* 0x0d001f0015047f89 */ /* 0x000e2400000e0000 */
[----:B0-----:R-:W-:-:S13]  /*03a0*/  FSETP.GT.AND P1, PT, R21, R4, PT ;  /* 0x000000041500720b */ /* 0x001fda0003f24000 */
[----:B------:R-:W-:-:S04]  /*03b0*/  @!P1 FSEL R21, R21, R4, P2 ;  /* 0x0000000415159208 */ /* 0x000fc80001000000 */
[C---:B------:R-:W-:Y:S01]  /*03c0*/  FSETP.NAN.AND P2, PT, R21.reuse, R21, PT ;  /* 0x000000151500720b */ /* 0x040fe20003f48000 */
[----:B------:R-:W0:Y:S02]  /*03d0*/  SHFL.BFLY PT, R4, R21, 0x4, 0x1f ;  /* 0x0c801f0015047f89 */ /* 0x000e2400000e0000 */
[----:B0-----:R-:W-:-:S13]  /*03e0*/  FSETP.GT.AND P1, PT, R21, R4, PT ;  /* 0x000000041500720b */ /* 0x001fda0003f24000 */
[----:B------:R-:W-:Y:S02]  /*03f0*/  @!P1 FSEL R21, R21, R4, P2 ;  /* 0x0000000415159208 */ /* 0x000fe40001000000 */
[----:B------:R-:W-:Y:S02]  /*0400*/  SEL R4, RZ, 0x1, !P4 ;  /* 0x00000001ff047807 */ /* 0x000fe40006000000 */
[----:B------:R-:W-:Y:S01]  /*0410*/  FSETP.NEU.AND P2, PT, R10, -INF , PT ;  /* 0xff8000000a00780b */ /* 0x000fe20003f4d000 */
[----:B------:R-:W0:Y:S01]  /*0420*/  SHFL.BFLY PT, R22, R21, 0x2, 0x1f ;  /* 0x0c401f0015167f89 */ /* 0x000e2200000e0000 */
[----:B------:R-:W-:Y:S01]  /*0430*/  FSETP.NEU.AND P1, PT, R11, -INF , PT ;  /* 0xff8000000b00780b */ /* 0x000fe20003f2d000 */
[----:B------:R-:W-:Y:S01]  /*0440*/  IMAD.IADD R18, R4, 0x1, R5 ;  /* 0x0000000104127824 */ /* 0x000fe200078e0205 */
[----:B------:R-:W-:Y:S02]  /*0450*/  FSETP.NAN.AND P6, PT, R21, R21, PT ;  /* 0x000000151500720b */ /* 0x000fe40003fc8000 */
[----:B------:R-:W-:-:S02]  /*0460*/  SEL R4, RZ, 0x4, !P2 ;  /* 0x00000004ff047807 */ /* 0x000fc40005000000 */
[----:B------:R-:W-:Y:S02]  /*0470*/  SEL R5, RZ, 0x7fff8, !P1 ;  /* 0x0007fff8ff057807 */ /* 0x000fe40004800000 */
[----:B------:R-:W-:Y:S02]  /*0480*/  LOP3.LUT R18, R18, 0x3, RZ, 0xc0, !PT ;  /* 0x0000000312127812 */ /* 0x000fe400078ec0ff */
[----:B------:R-:W-:Y:S02]  /*0490*/  ISETP.NE.AND P4, PT, R15, RZ, PT ;  /* 0x000000ff0f00720c */ /* 0x000fe40003f85270 */
[----:B------:R-:W-:Y:S02]  /*04a0*/  IADD3 R4, R18, R5, R4 ;  /* 0x0000000512047210 */ /* 0x000fe40007ffe004 */
[----:B0-----:R-:W-:-:S13]  /*04b0*/  FSETP.GT.AND P5, PT, R21, R22, PT ;  /* 0x000000161500720b */ /* 0x001fda0003fa4000 */
[----:B------:R-:W-:Y:S02]  /*04c0*/  @!P5 FSEL R21, R21, R22, P6 ;  /* 0x000000161515d208 */ /* 0x000fe40003000000 */
[----:B------:R-:W-:Y:S02]  /*04d0*/  LOP3.LUT P5, RZ, R4, 0xf, RZ, 0xc0, !PT ;  /* 0x0000000f04ff7812 */ /* 0x000fe400078ac0ff */
[----:B------:R-:W-:Y:S01]  /*04e0*/  FSETP.NAN.AND P6, PT, R21, R21, PT ;  /* 0x000000151500720b */ /* 0x000fe20003fc8000 */
[----:B------:R-:W0:Y:S01]  /*04f0*/  SHFL.BFLY PT, R18, R21, 0x1, 0x1f ;  /* 0x0c201f0015127f89 */ /* 0x000e2200000e0000 */
[----:B------:R-:W-:-:S04]  /*0500*/  PLOP3.LUT P5, PT, P0, P5, PT, 0x80, 0x0 ;  /* 0x000000000000781c */ /* 0x000fc800007ab070 */
[----:B------:R-:W-:-:S04]  /*0510*/  SEL R4, RZ, 0x1, !P5 ;  /* 0x00000001ff047807 */ /* 0x000fc80006800000 */
[----:B------:R1:W2:Y:S02]  /*0520*/  REDUX.OR UR4, R4 ;  /* 0x00000000040473c4 */ /* 0x0002a40000004000 */
[----:B-1----:R-:W-:Y:S01]  /*0530*/  IMAD R4, R15, 0x3, R15 ;  /* 0x000000030f047824 */ /* 0x002fe200078e020f */
[----:B0-----:R-:W-:Y:S02]  /*0540*/  FSETP.GT.AND P5, PT, R21, R18, PT ;  /* 0x000000121500720b */ /* 0x001fe40003fa4000 */
[----:B--2---:R-:W-:-:S11]  /*0550*/  MOV R5, UR4 ;  /* 0x0000000400057c02 */ /* 0x004fd60008000f00 */
[----:B------:R-:W-:Y:S02]  /*0560*/  @!P5 SEL R21, R21, R18, P6 ;  /* 0x000000121515d207 */ /* 0x000fe40003000000 */
[----:B------:R-:W-:Y:S02]  /*0570*/  LOP3.LUT P6, RZ, R15, 0x1f, RZ, 0xc0, !PT ;  /* 0x0000001f0fff7812 */ /* 0x000fe400078cc0ff */
[----:B------:R-:W-:Y:S02]  /*0580*/  SHF.R.U32.HI R18, RZ, 0x5, R15 ;  /* 0x00000005ff127819 */ /* 0x000fe4000001160f */
[----:B------:R-:W-:Y:S02]  /*0590*/  PRMT R26, R5, 0x8880, RZ ;  /* 0x00008880051a7816 */ /* 0x000fe400000000ff */
[----:B------:R-:W-:Y:S02]  /*05a0*/  SGXT.U32 R5, R18, 0x2 ;  /* 0x000000021205781a */ /* 0x000fe40000000000 */
[----:B------:R-:W-:-:S02]  /*05b0*/  PRMT R26, R26, 0x7710, RZ ;  /* 0x000077101a1a7816 */ /* 0x000fc400000000ff */
[----:B------:R-:W-:Y:S01]  /*05c0*/  ISETP.GE.U32.AND P5, PT, R15, 0x4, PT ;  /* 0x000000040f00780c */ /* 0x000fe20003fa6070 */
[----:B------:R-:W-:Y:S02]  /*05d0*/  IMAD R18, R5, 0x3, R5 ;  /* 0x0000000305127824 */ /* 0x000fe400078e0205 */
[----:B------:R-:W-:Y:S04]  /*05e0*/  @!P6 STS.U8 [R5], R26 ;  /* 0x0000001a0500e388 */ /* 0x000fe80000000000 */
[----:B------:R-:W-:Y:S06]  /*05f0*/  BAR.SYNC.DEFER_BLOCKING 0x0 ;  /* 0x0000000000007b1d */ /* 0x000fec0000010000 */
[----:B------:R-:W0:Y:S04]  /*0600*/  @!P5 LDS.U8 R16, [R15] ;  /* 0x000000000f10d984 */ /* 0x000e280000000000 */
[----:B0-----:R-:W0:Y:S02]  /*0610*/  SHFL.BFLY PT, R19, R16, 0x2, 0x1f ;  /* 0x0c401f0010137f89 */ /* 0x001e2400000e0000 */
[----:B0-----:R-:W-:-:S04]  /*0620*/  LOP3.LUT R19, R16, R19, RZ, 0xfc, !PT ;  /* 0x0000001310137212 */ /* 0x001fc800078efcff */
[----:B------:R-:W-:-:S06]  /*0630*/  LOP3.LUT R22, R19, 0xff, RZ, 0xc0, !PT ;  /* 0x000000ff13167812 */ /* 0x000fcc00078ec0ff */
[----:B------:R-:W0:Y:S02]  /*0640*/  SHFL.BFLY PT, R22, R22, 0x1, 0x1f ;  /* 0x0c201f0016167f89 */ /* 0x000e2400000e0000 */
[----:B0-----:R-:W-:-:S04]  /*0650*/  LOP3.LUT R19, R19, R22, RZ, 0xfc, !PT ;  /* 0x0000001613137212 */ /* 0x001fc800078efcff */
[----:B------:R-:W-:-:S04]  /*0660*/  PRMT R19, R19, 0x8880, RZ ;  /* 0x0000888013137816 */ /* 0x000fc800000000ff */
[----:B------:R-:W-:-:S05]  /*0670*/  PRMT R24, R19, 0x7710, RZ ;  /* 0x0000771013187816 */ /* 0x000fca00000000ff */
[----:B------:R-:W-:Y:S04]  /*0680*/  @!P4 STS.U8 [R15], R24 ;  /* 0x000000180f00c388 */ /* 0x000fe80000000000 */
[----:B------:R-:W-:Y:S01]  /*0690*/  BAR.SYNC.DEFER_BLOCKING 0x0 ;  /* 0x0000000000007b1d */ /* 0x000fe20000010000 */
[----:B------:R-:W-:-:S05]  /*06a0*/  ISETP.NE.AND P4, PT, R23, RZ, PT ;  /* 0x000000ff1700720c */ /* 0x000fca0003f85270 */
[----:B------:R-:W-:Y:S04]  /*06b0*/  LDS.U8 R5, [RZ] ;  /* 0x00000000ff057984 */ /* 0x000fe80000000000 */
[----:B------:R-:W-:Y:S06]  /*06c0*/  BAR.SYNC.DEFER_BLOCKING 0x0 ;  /* 0x0000000000007b1d */ /* 0x000fec0000010000 */
[----:B------:R-:W-:Y:S04]  /*06d0*/  @!P6 STS [R18], R21 ;  /* 0x000000151200e388 */ /* 0x000fe80000000800 */
[----:B------:R-:W-:Y:S06]  /*06e0*/  BAR.SYNC.DEFER_BLOCKING 0x0 ;  /* 0x0000000000007b1d */ /* 0x000fec0000010000 */
[----:B------:R-:W0:Y:S04]  /*06f0*/  @!P5 LDS R0, [R4] ;  /* 0x000000000400d984 */ /* 0x000e280000000800 */
[----:B0-----:R-:W0:Y:S02]  /*0700*/  SHFL.BFLY PT, R19, R0, 0x2, 0x1f ;  /* 0x0c401f0000137f89 */ /* 0x001e2400000e0000 */
[----:B0-----:R-:W-:-:S04]  /*0710*/  FSETP.GT.AND P5, PT, R0, R19, PT ;  /* 0x000000130000720b */ /* 0x001fc80003fa4000 */
[C---:B------:R-:W-:Y:S02]  /*0720*/  FSEL R19, R0.reuse, R19, P5 ;  /* 0x0000001300137208 */ /* 0x040fe40002800000 */
[----:B------:R-:W-:-:S04]  /*0730*/  FSETP.NAN.AND P5, PT, R0, R0, PT ;  /* 0x000000000000720b */ /* 0x000fc80003fa8000 */
[----:B------:R-:W-:-:S04]  /*0740*/  FSEL R19, R0, R19, P5 ;  /* 0x0000001300137208 */ /* 0x000fc80002800000 */
[C---:B------:R-:W-:Y:S01]  /*0750*/  FSETP.NAN.AND P6, PT, R19.reuse, R19, PT ;  /* 0x000000131300720b */ /* 0x040fe20003fc8000 */
[----:B------:R-:W0:Y:S02]  /*0760*/  SHFL.BFLY PT, R16, R19, 0x1, 0x1f ;  /* 0x0c201f0013107f89 */ /* 0x000e2400000e0000 */
[----:B0-----:R-:W-:-:S13]  /*0770*/  FSETP.GT.AND P5, PT, R19, R16, PT ;  /* 0x000000101300720b */ /* 0x001fda0003fa4000 */
[----:B------:R-:W-:Y:S01]  /*0780*/  @!P5 SEL R19, R19, R16, P6 ;  /* 0x000000101313d207 */ /* 0x000fe20003000000 */
[C---:B------:R-:W-:Y:S01]  /*0790*/  FADD R16, -R20.reuse, -INF ;  /* 0xff80000014107421 */ /* 0x040fe20000000100 */
[----:B------:R-:W-:Y:S01]  /*07a0*/  FADD R20, R20, -R20 ;  /* 0x8000001414147221 */ /* 0x000fe20000000000 */
[----:B------:R-:W-:Y:S02]  /*07b0*/  ISETP.NE.AND P6, PT, R15, RZ, PT ;  /* 0x000000ff0f00720c */ /* 0x000fe40003fc5270 */
[----:B------:R-:W-:Y:S01]  /*07c0*/  FMUL R21, R16, 1.4426950216293334961 ;  /* 0x3fb8aa3b10157820 */ /* 0x000fe20000400000 */
[----:B------:R-:W-:Y:S01]  /*07d0*/  FMUL R22, R20, 1.4426950216293334961 ;  /* 0x3fb8aa3b14167820 */ /* 0x000fe20000400000 */
[C---:B------:R-:W-:Y:S01]  /*07e0*/  FADD R16, -R17.reuse, -INF ;  /* 0xff80000011107421 */ /* 0x040fe20000000100 */
[----:B------:R-:W-:Y:S02]  /*07f0*/  FADD R17, R17, -R17 ;  /* 0x8000001111117221 */ /* 0x000fe40000000000 */
[----:B------:R-:W-:Y:S01]  /*0800*/  FSETP.GEU.AND P5, PT, R21, -126, PT ;  /* 0xc2fc00001500780b */ /* 0x000fe20003fae000 */
[----:B------:R-:W-:Y:S01]  /*0810*/  FMUL R20, R16, 1.4426950216293334961 ;  /* 0x3fb8aa3b10147820 */ /* 0x000fe20000400000 */
[----:B------:R-:W-:-:S04]  /*0820*/  FMUL R24, R17, 1.4426950216293334961 ;  /* 0x3fb8aa3b11187820 */ /* 0x000fc80000400000 */
[----:B------:R-:W-:Y:S07]  /*0830*/  @!P6 STS [R4], R19 ;  /* 0x000000130400e388 */ /* 0x000fee0000000800 */
[----:B------:R-:W-:-:S04]  /*0840*/  @!P5 FMUL R21, R21, 0.5 ;  /* 0x3f0000001515d820 */ /* 0x000fc80000400000 */
[----:B------:R-:W0:Y:S02]  /*0850*/  MUFU.EX2 R23, R21 ;  /* 0x0000001500177308 */ /* 0x000e240000000800 */
[----:B0-----:R-:W-:Y:S01]  /*0860*/  @!P5 FMUL R23, R23, R23 ;  /* 0x000000171717d220 */ /* 0x001fe20000400000 */
[----:B------:R-:W-:Y:S01]  /*0870*/  BAR.SYNC.DEFER_BLOCKING 0x0 ;  /* 0x0000000000007b1d */ /* 0x000fe20000010000 */
[----:B------:R-:W-:-:S13]  /*0880*/  FSETP.GEU.AND P5, PT, R22, -126, PT ;  /* 0xc2fc00001600780b */ /* 0x000fda0003fae000 */
[----:B------:R-:W-:-:S04]  /*0890*/  @!P5 FMUL R22, R22, 0.5 ;  /* 0x3f0000001616d820 */ /* 0x000fc80000400000 */
[----:B------:R-:W0:Y:S02]  /*08a0*/  MUFU.EX2 R0, R22 ;  /* 0x0000001600007308 */ /* 0x000e240000000800 */
[----:B0-----:R-:W-:Y:S01]  /*08b0*/  @!P5 FMUL R0, R0, R0 ;  /* 0x000000000000d220 */ /* 0x001fe20000400000 */
[----:B------:R-:W-:-:S03]  /*08c0*/  FSETP.GEU.AND P5, PT, R20, -126, PT ;  /* 0xc2fc00001400780b */ /* 0x000fc60003fae000 */
[----:B------:R-:W-:Y:S01]  /*08d0*/  FFMA R16, RZ, R23, R0 ;  /* 0x00000017ff107223 */ /* 0x000fe20000000000 */
[C---:B------:R-:W-:Y:S01]  /*08e0*/  FADD R0, -R10.reuse, -INF ;  /* 0xff8000000a007421 */ /* 0x040fe20000000100 */
[----:B------:R-:W-:-:S03]  /*08f0*/  FADD R10, R10, -R10 ;  /* 0x8000000a0a0a7221 */ /* 0x000fc60000000000 */
[----:B------:R-:W-:Y:S02]  /*0900*/  FSEL R16, R16, 1, P4 ;  /* 0x3f80000010107808 */ /* 0x000fe40002000000 */
[----:B------:R-:W-:Y:S02]  /*0910*/  LOP3.LUT P4, RZ, R15, 0x1f, RZ, 0xc0, !PT ;  /* 0x0000001f0fff7812 */ /* 0x000fe4000788c0ff */
[----:B------:R-:W-:Y:S01]  /*0920*/  FSEL R16, R16, RZ, P0 ;  /* 0x000000ff10107208 */ /* 0x000fe20000000000 */
[----:B------:R-:W-:-:S04]  /*0930*/  @!P5 FMUL R20, R20, 0.5 ;  /* 0x3f0000001414d820 */ /* 0x000fc80000400000 */
[----:B------:R0:W1:Y:S02]  /*0940*/  MUFU.EX2 R21, R20 ;  /* 0x0000001400157308 */ /* 0x0000640000000800 */
[C---:B0-----:R-:W-:Y:S01]  /*0950*/  FADD R20, -R11.reuse, -INF ;  /* 0xff8000000b147421 */ /* 0x041fe20000000100 */
[----:B------:R-:W-:-:S03]  /*0960*/  FADD R11, R11, -R11 ;  /* 0x8000000b0b0b7221 */ /* 0x000fc60000000000 */
[----:B------:R-:W-:Y:S01]  /*0970*/  FMUL R20, R20, 1.4426950216293334961 ;  /* 0x3fb8aa3b14147820 */ /* 0x000fe20000400000 */
[----:B-1----:R-:W-:Y:S01]  /*0980*/  @!P5 FMUL R21, R21, R21 ;  /* 0x000000151515d220 */ /* 0x002fe20000400000 */
[----:B------:R-:W-:-:S13]  /*0990*/  FSETP.GEU.AND P5, PT, R24, -126, PT ;  /* 0xc2fc00001800780b */ /* 0x000fda0003fae000 */
[----:B------:R-:W-:-:S04]  /*09a0*/  @!P5 FMUL R24, R24, 0.5 ;  /* 0x3f0000001818d820 */ /* 0x000fc80000400000 */
[----:B------:R-:W0:Y:S02]  /*09b0*/  MUFU.EX2 R22, R24 ;  /* 0x0000001800167308 */ /* 0x000e240000000800 */
[----:B0-----:R-:W-:Y:S01]  /*09c0*/  @!P5 FMUL R22, R22, R22 ;  /* 0x000000161616d220 */ /* 0x001fe20000400000 */
[----:B------:R-:W-:-:S03]  /*09d0*/  ISETP.GE.U32.AND P5, PT, R15, 0x4, PT ;  /* 0x000000040f00780c */ /* 0x000fc60003fa6070 */
[----:B------:R-:W-:Y:S01]  /*09e0*/  FFMA R17, RZ, R21, R22 ;  /* 0x00000015ff117223 */ /* 0x000fe20000000016 */
[----:B------:R-:W-:Y:S01]  /*09f0*/  FMUL R21, R0, 1.4426950216293334961 ;  /* 0x3fb8aa3b00157820 */ /* 0x000fe20000400000 */
[----:B------:R-:W-:Y:S02]  /*0a00*/  FMUL R22, R10, 1.4426950216293334961 ;  /* 0x3fb8aa3b0a167820 */ /* 0x000fe40000400000 */
[----:B------:R-:W0:Y:S01]  /*0a10*/  LDS R10, [RZ] ;  /* 0x00000000ff0a7984 */ /* 0x000e220000000800 */
[----:B------:R-:W-:-:S03]  /*0a20*/  FSEL R17, R17, 1, P3 ;  /* 0x3f80000011117808 */ /* 0x000fc60001800000 */
[----:B------:R-:W-:Y:S01]  /*0a30*/  BAR.SYNC.DEFER_BLOCKING 0x0 ;  /* 0x0000000000007b1d */ /* 0x000fe20000010000 */
[----:B------:R-:W-:Y:S02]  /*0a40*/  FSETP.GEU.AND P3, PT, R21, -126, PT ;  /* 0xc2fc00001500780b */ /* 0x000fe40003f6e000 */
[----:B------:R-:W-:-:S11]  /*0a50*/  FSEL R24, R17, RZ, P0 ;  /* 0x000000ff11187208 */ /* 0x000fd60000000000 */
[----:B------:R-:W-:-:S04]  /*0a60*/  @!P3 FMUL R21, R21, 0.5 ;  /* 0x3f0000001515b820 */ /* 0x000fc80000400000 */
[----:B------:R1:W2:Y:S02]  /*0a70*/  MUFU.EX2 R23, R21 ;  /* 0x0000001500177308 */ /* 0x0002a40000000800 */
[----:B-1----:R-:W-:Y:S01]  /*0a80*/  FMUL R21, R11, 1.4426950216293334961 ;  /* 0x3fb8aa3b0b157820 */ /* 0x002fe20000400000 */
[----:B--2---:R-:W-:Y:S01]  /*0a90*/  @!P3 FMUL R23, R23, R23 ;  /* 0x000000171717b220 */ /* 0x004fe20000400000 */
[----:B------:R-:W-:Y:S01]  /*0aa0*/  FSETP.GEU.AND P3, PT, R22, -126, PT ;  /* 0xc2fc00001600780b */ /* 0x000fe20003f6e000 */
[--C-:B0-----:R-:W-:Y:S01]  /*0ab0*/  FADD R9, R9, -R10.reuse ;  /* 0x8000000a09097221 */ /* 0x101fe20000000000 */
[--C-:B------:R-:W-:Y:S01]  /*0ac0*/  FADD R8, R8, -R10.reuse ;  /* 0x8000000a08087221 */ /* 0x100fe20000000000 */
[--C-:B------:R-:W-:Y:S01]  /*0ad0*/  FADD R6, R6, -R10.reuse ;  /* 0x8000000a06067221 */ /* 0x100fe20000000000 */
[----:B------:R-:W-:Y:S01]  /*0ae0*/  FADD R7, R7, -R10 ;  /* 0x8000000a07077221 */ /* 0x000fe20000000000 */
[----:B------:R-:W-:Y:S01]  /*0af0*/  FMUL R9, R9, 1.4426950216293334961 ;  /* 0x3fb8aa3b09097820 */ /* 0x000fe20000400000 */
[----:B------:R-:W-:Y:S01]  /*0b00*/  FMUL R8, R8, 1.4426950216293334961 ;  /* 0x3fb8aa3b08087820 */ /* 0x000fe20000400000 */
[----:B------:R-:W-:Y:S01]  /*0b10*/  FMUL R6, R6, 1.4426950216293334961 ;  /* 0x3fb8aa3b06067820 */ /* 0x000fe20000400000 */
[----:B------:R-:W-:-:S05]  /*0b20*/  FMUL R7, R7, 1.4426950216293334961 ;  /* 0x3fb8aa3b07077820 */ /* 0x000fca0000400000 */
[----:B------:R-:W-:-:S04]  /*0b30*/  @!P3 FMUL R22, R22, 0.5 ;  /* 0x3f0000001616b820 */ /* 0x000fc80000400000 */
[----:B------:R-:W0:Y:S02]  /*0b40*/  MUFU.EX2 R0, R22 ;  /* 0x0000001600007308 */ /* 0x000e240000000800 */
[----:B0-----:R-:W-:Y:S01]  /*0b50*/  @!P3 FMUL R0, R0, R0 ;  /* 0x000000000000b220 */ /* 0x001fe20000400000 */
[----:B------:R-:W-:-:S03]  /*0b60*/  FSETP.GEU.AND P3, PT, R20, -126, PT ;  /* 0xc2fc00001400780b */ /* 0x000fc60003f6e000 */
[----:B------:R-:W-:-:S05]  /*0b70*/  FFMA R0, RZ, R23, R0 ;  /* 0x00000017ff007223 */ /* 0x000fca0000000000 */
[----:B------:R-:W-:Y:S02]  /*0b80*/  FSEL R11, R0, 1, P2 ;  /* 0x3f800000000b7808 */ /* 0x000fe40001000000 */
[----:B------:R-:W-:Y:S02]  /*0b90*/  FSETP.GEU.AND P2, PT, R21, -126, PT ;  /* 0xc2fc00001500780b */ /* 0x000fe40003f4e000 */
[----:B------:R-:W-:Y:S01]  /*0ba0*/  FSEL R11, R11, RZ, P0 ;  /* 0x000000ff0b0b7208 */ /* 0x000fe20000000000 */
[----:B------:R-:W-:-:S04]  /*0bb0*/  @!P3 FMUL R20, R20, 0.5 ;  /* 0x3f0000001414b820 */ /* 0x000fc80000400000 */
[----:B------:R-:W0:Y:S06]  /*0bc0*/  MUFU.EX2 R19, R20 ;  /* 0x0000001400137308 */ /* 0x000e2c0000000800 */
[----:B------:R-:W-:-:S04]  /*0bd0*/  @!P2 FMUL R21, R21, 0.5 ;  /* 0x3f0000001515a820 */ /* 0x000fc80000400000 */
[----:B------:R-:W1:Y:S01]  /*0be0*/  MUFU.EX2 R0, R21 ;  /* 0x0000001500007308 */ /* 0x000e620000000800 */
[----:B0-----:R-:W-:Y:S01]  /*0bf0*/  @!P3 FMUL R19, R19, R19 ;  /* 0x000000131313b220 */ /* 0x001fe20000400000 */
[----:B------:R-:W-:-:S04]  /*0c00*/  FSETP.NEU.AND P3, PT, R10, -INF , PT ;  /* 0xff8000000a00780b */ /* 0x000fc80003f6d000 */
[----:B------:R-:W-:Y:S02]  /*0c10*/  FSEL R9, R9, RZ, P3 ;  /* 0x000000ff09097208 */ /* 0x000fe40001800000 */
[----:B------:R-:W-:Y:S02]  /*0c20*/  FSEL R8, R8, RZ, P3 ;  /* 0x000000ff08087208 */ /* 0x000fe40001800000 */
[----:B------:R-:W-:Y:S01]  /*0c30*/  FSEL R20, R6, RZ, P3 ;  /* 0x000000ff06147208 */ /* 0x000fe20001800000 */
[----:B-1----:R-:W-:Y:S01]  /*0c40*/  @!P2 FMUL R0, R0, R0 ;  /* 0x000000000000a220 */ /* 0x002fe20000400000 */
[----:B------:R-:W-:Y:S02]  /*0c50*/  FSETP.GEU.AND P2, PT, R9, -126, PT ;  /* 0xc2fc00000900780b */ /* 0x000fe40003f4e000 */
[----:B------:R-:W-:Y:S01]  /*0c60*/  FSEL R22, R7, RZ, P3 ;  /* 0x000000ff07167208 */ /* 0x000fe20001800000 */
[----:B------:R-:W-:Y:S01]  /*0c70*/  FFMA R0, RZ, R19, R0 ;  /* 0x00000013ff007223 */ /* 0x000fe20000000000 */
[----:B------:R-:W-:-:S04]  /*0c80*/  FSETP.GEU.AND P3, PT, R8, -126, PT ;  /* 0xc2fc00000800780b */ /* 0x000fc80003f6e000 */
[----:B------:R-:W-:-:S05]  /*0c90*/  FSEL R0, R0, 1, P1 ;  /* 0x3f80000000007808 */ /* 0x000fca0000800000 */
[----:B------:R-:W-:-:S04]  /*0ca0*/  @!P2 FMUL R9, R9, 0.5 ;  /* 0x3f0000000909a820 */ /* 0x000fc80000400000 */
[----:B------:R-:W0:Y:S01]  /*0cb0*/  MUFU.EX2 R7, R9 ;  /* 0x0000000900077308 */ /* 0x000e220000000800 */
[----:B------:R-:W-:-:S07]  /*0cc0*/  @!P3 FMUL R8, R8, 0.5 ;  /* 0x3f0000000808b820 */ /* 0x000fce0000400000 */
[----:B------:R-:W1:Y:S01]  /*0cd0*/  MUFU.EX2 R6, R8 ;  /* 0x0000000800067308 */ /* 0x000e620000000800 */
[----:B0-----:R-:W-:Y:S01]  /*0ce0*/  @!P2 FMUL R7, R7, R7 ;  /* 0x000000070707a220 */ /* 0x001fe20000400000 */
[----:B------:R-:W-:-:S03]  /*0cf0*/  FSETP.GEU.AND P2, PT, R20, -126, PT ;  /* 0xc2fc00001400780b */ /* 0x000fc60003f4e000 */
[----:B------:R-:W-:Y:S01]  /*0d00*/  FMUL R7, R24, R7 ;  /* 0x0000000718077220 */ /* 0x000fe20000400000 */
[----:B-1----:R-:W-:Y:S01]  /*0d10*/  @!P3 FMUL R6, R6, R6 ;  /* 0x000000060606b220 */ /* 0x002fe20000400000 */
[----:B------:R-:W-:-:S03]  /*0d20*/  FSETP.GEU.AND P3, PT, R22, -126, PT ;  /* 0xc2fc00001600780b */ /* 0x000fc60003f6e000 */
[----:B------:R-:W-:Y:S01]  /*0d30*/  FFMA R6, R16, R6, R7 ;  /* 0x0000000610067223 */ /* 0x000fe20000000007 */
[----:B------:R-:W-:-:S04]  /*0d40*/  FSEL R7, R0, RZ, P0 ;  /* 0x000000ff00077208 */ /* 0x000fc80000000000 */
[----:B------:R-:W-:-:S04]  /*0d50*/  @!P2 FMUL R20, R20, 0.5 ;  /* 0x3f0000001414a820 */ /* 0x000fc80000400000 */
[----:B------:R-:W0:Y:S01]  /*0d60*/  MUFU.EX2 R21, R20 ;  /* 0x0000001400157308 */ /* 0x000e220000000800 */
[----:B------:R-:W-:-:S07]  /*0d70*/  @!P3 FMUL R22, R22, 0.5 ;  /* 0x3f0000001616b820 */ /* 0x000fce0000400000 */
[----:B------:R-:W1:Y:S01]  /*0d80*/  MUFU.EX2 R23, R22 ;  /* 0x0000001600177308 */ /* 0x000e620000000800 */
[----:B0-----:R-:W-:-:S04]  /*0d90*/  @!P2 FMUL R21, R21, R21 ;  /* 0x000000151515a220 */ /* 0x001fc80000400000 */
[----:B------:R-:W-:Y:S02]  /*0da0*/  FFMA R6, R11, R21, R6 ;  /* 0x000000150b067223 */ /* 0x000fe40000000006 */
[----:B------:R-:W-:Y:S01]  /*0db0*/  CS2R R20, SRZ ;  /* 0x0000000000147805 */ /* 0x000fe2000001ff00 */
[----:B-1----:R-:W-:-:S04]  /*0dc0*/  @!P3 FMUL R23, R23, R23 ;  /* 0x000000171717b220 */ /* 0x002fc80000400000 */
[----:B------:R-:W-:Y:S02]  /*0dd0*/  FFMA R6, R7, R23, R6 ;  /* 0x0000001707067223 */ /* 0x000fe40000000006 */
[----:B------:R-:W-:-:S03]  /*0de0*/  CS2R R22, SRZ ;  /* 0x0000000000167805 */ /* 0x000fc6000001ff00 */
[----:B------:R-:W0:Y:S02]  /*0df0*/  SHFL.BFLY PT, R7, R6, 0x10, 0x1f ;  /* 0x0e001f0006077f89 */ /* 0x000e2400000e0000 */
[----:B0-----:R-:W-:Y:S01]  /*0e00*/  FADD R7, R6, R7 ;  /* 0x0000000706077221 */ /* 0x001fe20000000000 */
[----:B------:R-:W-:-:S04]  /*0e10*/  @P0 MOV R6, 0x0 ;  /* 0x0000000000060802 */ /* 0x000fc80000000f00 */
[----:B------:R-:W0:Y:S01]  /*0e20*/  SHFL.BFLY PT, R0, R7, 0x8, 0x1f ;  /* 0x0d001f0007007f89 */ /* 0x000e2200000e0000 */
[----:B------:R-:W1:Y:S01]  /*0e30*/  @P0 R2UR UR4, R6 ;  /* 0x00000000060403c2 */ /* 0x000e6200000e0000 */
[----:B0-----:R-:W-:-:S05]  /*0e40*/  FADD R0, R7, R0 ;  /* 0x0000000007007221 */ /* 0x001fca0000000000 */
[----:B------:R-:W0:Y:S02]  /*0e50*/  SHFL.BFLY PT, R9, R0, 0x4, 0x1f ;  /* 0x0c801f0000097f89 */ /* 0x000e2400000e0000 */
[----:B0-----:R-:W-:-:S05]  /*0e60*/  FADD R9, R0, R9 ;  /* 0x0000000900097221 */ /* 0x001fca0000000000 */
[----:B------:R-:W0:Y:S02]  /*0e70*/  SHFL.BFLY PT, R8, R9, 0x2, 0x1f ;  /* 0x0c401f0009087f89 */ /* 0x000e2400000e0000 */
[----:B0-----:R-:W-:Y:S01]  /*0e80*/  FADD R11, R9, R8 ;  /* 0x00000008090b7221 */ /* 0x001fe20000000000 */
[----:B------:R-:W-:-:S04]  /*0e90*/  @P0 MOV R9, 0x12f00000 ;  /* 0x12f0000000090802 */ /* 0x000fc80000000f00 */
[----:B------:R-:W0:Y:S01]  /*0ea0*/  SHFL.BFLY PT, R8, R11, 0x1, 0x1f ;  /* 0x0c201f000b087f89 */ /* 0x000e2200000e0000 */
[----:B------:R-:W2:Y:S01]  /*0eb0*/  @P0 R2UR UR7, R9 ;  /* 0x00000000090703c2 */ /* 0x000ea200000e0000 */
[----:B0-----:R-:W-:Y:S01]  /*0ec0*/  FADD R17, R11, R8 ;  /* 0x000000080b117221 */ /* 0x001fe20000000000 */
[----:B------:R-:W-:-:S04]  /*0ed0*/  @P0 MOV R8, 0x0 ;  /* 0x0000000000080802 */ /* 0x000fc80000000f00 */
[----:B------:R0:W-:Y:S02]  /*0ee0*/  @!P4 STS [R18], R17 ;  /* 0x000000111200c388 */ /* 0x0001e40000000800 */
[----:B------:R-:W2:Y:S02]  /*0ef0*/  @P0 R2UR UR6, R8 ;  /* 0x00000000080603c2 */ /* 0x000ea400000e0000 */
[----:B------:R-:W-:Y:S01]  /*0f00*/  BAR.SYNC.DEFER_BLOCKING 0x0 ;  /* 0x0000000000007b1d */ /* 0x000fe20000010000 */
[----:B0-----:R-:W-:Y:S01]  /*0f10*/  CS2R R16, SRZ ;  /* 0x0000000000107805 */ /* 0x001fe2000001ff00 */
[----:B------:R-:W-:-:S04]  /*0f20*/  CS2R R18, SRZ ;  /* 0x0000000000127805 */ /* 0x000fc8000001ff00 */
[----:B------:R-:W0:Y:S04]  /*0f30*/  @!P5 LDS R14, [R4] ;  /* 0x00000000040ed984 */ /* 0x000e280000000800 */
[----:B0-----:R-:W0:Y:S02]  /*0f40*/  SHFL.BFLY PT, R7, R14, 0x2, 0x1f ;  /* 0x0c401f000e077f89 */ /* 0x001e2400000e0000 */
[----:B0-----:R-:W-:Y:S01]  /*0f50*/  FADD R0, R14, R7 ;  /* 0x000000070e007221 */ /* 0x001fe20000000000 */
[----:B------:R-:W-:-:S04]  /*0f60*/  @P0 IMAD.MOV.U32 R7, RZ, RZ, 0x12f00000 ;  /* 0x12f00000ff070424 */ /* 0x000fc800078e00ff */
[----:B------:R-:W0:Y:S01]  /*0f70*/  SHFL.BFLY PT, R15, R0, 0x1, 0x1f ;  /* 0x0c201f00000f7f89 */ /* 0x000e2200000e0000 */
[----:B------:R-:W1:Y:S01]  /*0f80*/  @P0 R2UR UR5, R7 ;  /* 0x00000000070503c2 */ /* 0x000e6200000e0000 */
[----:B0-----:R-:W-:-:S05]  /*0f90*/  FADD R15, R0, R15 ;  /* 0x0000000f000f7221 */ /* 0x001fca0000000000 */
[----:B------:R-:W-:Y:S04]  /*0fa0*/  @!P6 STS [R4], R15 ;  /* 0x0000000f0400e388 */ /* 0x000fe80000000800 */
[----:B------:R-:W-:Y:S06]  /*0fb0*/  BAR.SYNC.DEFER_BLOCKING 0x0 ;  /* 0x0000000000007b1d */ /* 0x000fec0000010000 */
[----:B-1----:R-:W3:Y:S04]  /*0fc0*/  @P0 LDG.E.EF.128 R16, desc[UR4][R12.64] ;  /* 0x000000040c100981 */ /* 0x002ee8200c0e1d00 */
[----:B--2---:R-:W3:Y:S04]  /*0fd0*/  @P0 LDG.E.EF.128 R20, desc[UR6][R2.64] ;  /* 0x0000000602140981 */ /* 0x004ee8200c0e1d00 */
[----:B------:R-:W0:Y:S02]  /*0fe0*/  LDS R0, [RZ] ;  /* 0x00000000ff007984 */ /* 0x000e240000000800 */
[----:B0-----:R-:W-:-:S02]  /*0ff0*/  FSETP.GT.AND P4, PT, |R0|, 8.50705917302346158658e+37, PT ;  /* 0x7e8000000000780b */ /* 0x001fc40003f84200 */
[----:B------:R-:W-:-:S11]  /*1000*/  FSETP.GEU.AND P5, PT, |R0|, 1.175494350822287508e-38, PT ;  /* 0x008000000000780b */ /* 0x000fd60003fae200 */
[----:B------:R-:W-:-:S04]  /*1010*/  @P4 FMUL R0, R0, 0.25 ;  /* 0x3e80000000004820 */ /* 0x000fc80000400000 */
[----:B------:R-:W-:-:S04]  /*1020*/  @!P5 FMUL R0, R0, 16777216 ;  /* 0x4b8000000000d820 */ /* 0x000fc80000400000 */
[----:B------:R-:W-:Y:S01]  /*1030*/  MUFU.RCP R9, R0 ;  /* 0x0000000000097308 */ /* 0x000fe20000001000 */
[----:B---3--:R-:W-:Y:S01]  /*1040*/  FADD R7, R20, R16 ;  /* 0x0000001014077221 */ /* 0x008fe20000000000 */
[----:B------:R-:W-:Y:S01]  /*1050*/  FADD R17, R21, R17 ;  /* 0x0000001115117221 */ /* 0x000fe20000000000 */
[----:B------:R-:W-:Y:S02]  /*1060*/  FADD R19, R23, R19 ;  /* 0x0000001317137221 */ /* 0x000fe40000000000 */
[C---:B------:R-:W-:Y:S01]  /*1070*/  FADD R7, -R10.reuse, R7 ;  /* 0x000000070a077221 */ /* 0x040fe20000000100 */
[C---:B------:R-:W-:Y:S01]  /*1080*/  FADD R17, -R10.reuse, R17 ;  /* 0x000000110a117221 */ /* 0x040fe20000000100 */
[----:B------:R-:W-:Y:S02]  /*1090*/  FADD R19, -R10, R19 ;  /* 0x000000130a137221 */ /* 0x000fe40000000100 */
[----:B------:R-:W-:Y:S01]  /*10a0*/  FMUL R6, R7, 1.4426950216293334961 ;  /* 0x3fb8aa3b07067820 */ /* 0x000fe20000400000 */
[----:B------:R-:W-:Y:S01]  /*10b0*/  FADD R7, R22, R18 ;  /* 0x0000001216077221 */ /* 0x000fe20000000000 */
[----:B------:R-:W-:Y:S01]  /*10c0*/  FMUL R17, R17, 1.4426950216293334961 ;  /* 0x3fb8aa3b11117820 */ /* 0x000fe20000400000 */
[----:B------:R-:W-:-:S02]  /*10d0*/  FMUL R19, R19, 1.4426950216293334961 ;  /* 0x3fb8aa3b13137820 */ /* 0x000fc40000400000 */
[----:B------:R-:W-:Y:S01]  /*10e0*/  FADD R7, -R10, R7 ;  /* 0x000000070a077221 */ /* 0x000fe20000000100 */
[----:B------:R-:W-:Y:S02]  /*10f0*/  FSETP.GEU.AND P6, PT, R6, -126, PT ;  /* 0xc2fc00000600780b */ /* 0x000fe40003fce000 */
[----:B------:R-:W-:Y:S01]  /*1100*/  FSETP.GEU.AND P1, PT, R17, -126, PT ;  /* 0xc2fc00001100780b */ /* 0x000fe20003f2e000 */
[----:B------:R-:W-:Y:S01]  /*1110*/  FMUL R7, R7, 1.4426950216293334961 ;  /* 0x3fb8aa3b07077820 */ /* 0x000fe20000400000 */
[----:B------:R-:W-:-:S04]  /*1120*/  FSETP.GEU.AND P3, PT, R19, -126, PT ;  /* 0xc2fc00001300780b */ /* 0x000fc80003f6e000 */
[----:B------:R-:W-:-:S05]  /*1130*/  FSETP.GEU.AND P2, PT, R7, -126, PT ;  /* 0xc2fc00000700780b */ /* 0x000fca0003f4e000 */
[----:B------:R-:W-:Y:S02]  /*1140*/  @!P6 FMUL R6, R6, 0.5 ;  /* 0x3f0000000606e820 */ /* 0x000fe40000400000 */
[----:B------:R-:W-:Y:S02]  /*1150*/  @!P1 FMUL R17, R17, 0.5 ;  /* 0x3f00000011119820 */ /* 0x000fe40000400000 */
[----:B------:R-:W-:Y:S02]  /*1160*/  @!P3 FMUL R19, R19, 0.5 ;  /* 0x3f0000001313b820 */ /* 0x000fe40000400000 */
[----:B------:R-:W0:Y:S02]  /*1170*/  MUFU.EX2 R6, R6 ;  /* 0x0000000600067308 */ /* 0x000e240000000800 */
[----:B------:R-:W-:-:S06]  /*1180*/  @!P2 FMUL R7, R7, 0.5 ;  /* 0x3f0000000707a820 */ /* 0x000fcc0000400000 */
[----:B------:R-:W1:Y:S08]  /*1190*/  MUFU.EX2 R17, R17 ;  /* 0x0000001100117308 */ /* 0x000e700000000800 */
[----:B------:R-:W2:Y:S01]  /*11a0*/  MUFU.EX2 R4, R7 ;  /* 0x0000000700047308 */ /* 0x000ea20000000800 */
[----:B0-----:R-:W-:Y:S01]  /*11b0*/  @!P6 FMUL R6, R6, R6 ;  /* 0x000000060606e220 */ /* 0x001fe20000400000 */
[----:B------:R-:W-:-:S03]  /*11c0*/  ISETP.NE.AND P6, PT, R5, RZ, PT ;  /* 0x000000ff0500720c */ /* 0x000fc60003fc5270 */
[----:B------:R-:W-:-:S03]  /*11d0*/  @P4 FMUL R6, R6, 0.25 ;  /* 0x3e80000006064820 */ /* 0x000fc60000400000 */
[----:B------:R-:W0:Y:S01]  /*11e0*/  MUFU.EX2 R8, R19 ;  /* 0x0000001300087308 */ /* 0x000e220000000800 */
[----:B-1----:R-:W-:Y:S01]  /*11f0*/  @!P1 FMUL R17, R17, R17 ;  /* 0x0000001111119220 */ /* 0x002fe20000400000 */
[----:B------:R-:W-:-:S03]  /*1200*/  @!P5 FMUL R6, R6, 16777216 ;  /* 0x4b8000000606d820 */ /* 0x000fc60000400000 */
[----:B------:R-:W-:Y:S01]  /*1210*/  @P4 FMUL R17, R17, 0.25 ;  /* 0x3e80000011114820 */ /* 0x000fe20000400000 */
[----:B------:R-:W-:Y:S01]  /*1220*/  FMUL R6, R9, R6 ;  /* 0x0000000609067220 */ /* 0x000fe20000400000 */
[----:B--2---:R-:W-:Y:S02]  /*1230*/  @!P2 FMUL R4, R4, R4 ;  /* 0x000000040404a220 */ /* 0x004fe40000400000 */
[----:B------:R-:W-:Y:S02]  /*1240*/  @!P5 FMUL R17, R17, 16777216 ;  /* 0x4b8000001111d820 */ /* 0x000fe40000400000 */
[----:B------:R-:W-:Y:S01]  /*1250*/  SEL R16, R6, RZ, P6 ;  /* 0x000000ff06107207 */ /* 0x000fe20003000000 */
[----:B------:R-:W-:Y:S01]  /*1260*/  @P4 FMUL R4, R4, 0.25 ;  /* 0x3e80000004044820 */ /* 0x000fe20000400000 */
[----:B------:R-:W-:Y:S01]  /*1270*/  FMUL R17, R9, R17 ;  /* 0x0000001109117220 */ /* 0x000fe20000400000 */
[----:B0-----:R-:W-:Y:S02]  /*1280*/  @!P3 FMUL R8, R8, R8 ;  /* 0x000000080808b220 */ /* 0x001fe40000400000 */
[----:B------:R-:W-:-:S02]  /*1290*/  @!P5 FMUL R4, R4, 16777216 ;  /* 0x4b8000000404d820 */ /* 0x000fc40000400000 */
[----:B------:R-:W-:Y:S01]  /*12a0*/  SEL R17, R17, RZ, P6 ;  /* 0x000000ff11117207 */ /* 0x000fe20003000000 */
[----:B------:R-:W-:Y:S01]  /*12b0*/  @P4 FMUL R8, R8, 0.25 ;  /* 0x3e80000008084820 */ /* 0x000fe20000400000 */
[----:B------:R-:W-:-:S03]  /*12c0*/  FMUL R4, R9, R4 ;  /* 0x0000000409047220 */ /* 0x000fc60000400000 */
[----:B------:R-:W-:Y:S02]  /*12d0*/  @!P5 FMUL R8, R8, 16777216 ;  /* 0x4b8000000808d820 */ /* 0x000fe40000400000 */
[----:B------:R-:W-:Y:S02]  /*12e0*/  SEL R18, R4, RZ, P6 ;  /* 0x000000ff04127207 */ /* 0x000fe40003000000 */
[----:B------:R-:W-:-:S05]  /*12f0*/  FMUL R8, R9, R8 ;  /* 0x0000000809087220 */ /* 0x000fca0000400000 */
[----:B------:R-:W-:Y:S01]  /*1300*/  SEL R19, R8, RZ, P6 ;  /* 0x000000ff08137207 */ /* 0x000fe20003000000 */
[----:B------:R-:W-:Y:S06]  /*1310*/  @!P0 EXIT ;  /* 0x000000000000894d */ /* 0x000fec0003800000 */
[----:B------:R-:W-:Y:S02]  /*1320*/  ULDC.64 UR4, c[0x0][0x118] ;  /* 0x0000460000047ab9 */ /* 0x000fe40000000a00 */
[----:B------:R-:W-:Y:S01]  /*1330*/  STG.E.128 [R2.64], R16 ;  /* 0x0000001002007986 */ /* 0x000fe2000c101d04 */
[----:B------:R-:W-:Y:S05]  /*1340*/  EXIT ;  /* 0x000000000000794d */ /* 0x000fea0003800000 */
.L_x_0:
[----:B------:R-:W-:-:S00]  /*1350*/  BRA `(.L_x_0) ;  /* 0xfffffff000007947 */ /* 0x000fc0000383ffff */
[----:B------:R-:W-:-:S00]  /*1360*/  NOP ;  /* 0x0000000000007918 */ /* 0x000fc00000000000 */
        /* <DEDUP_REMOVED lines=9> */
.L_x_1:


//--------------------- .nv.shared.triton_red_fused_15 --------------------------
	.section	.nv.shared.triton_red_fused_15,"aw",@nobits
	.sectionflags	@""
	.align	16
